//
// Generated by NVIDIA NVVM Compiler
//
// Compiler Build ID: CL-36424714
// Cuda compilation tools, release 13.0, V13.0.88
// Based on NVVM 20.0.0
//

.version 9.0
.target sm_100
.address_size 64

	// .globl	_Z5emptyPi

.visible .entry _Z5emptyPi(
	.param .u64 .ptr .align 1 _Z5emptyPi_param_0
)
{
	.reg .b32 	%r<2>;
	.reg .b64 	%rd<3>;

	ld.param.u64 	%rd1, [_Z5emptyPi_param_0];
	cvta.to.global.u64 	%rd2, %rd1;
	mov.b32 	%r1, 310;
	st.global.u32 	[%rd2], %r1;
	ret;

}


// ===== COMPILED SASS (sm_100) =====

	.target	sm_100

	.elftype	@"ET_EXEC"


//--------------------- .note.nv.tkinfo           --------------------------
	.section	.note.nv.tkinfo,"",@"SHT_NOTE"
	.sectionflags	@"SHF_NOTE_NV_TKINFO"
	.tkinfo
        /*0018*/ 	.word	0x00000002
        /*0030*/ 	.string	""
        /*0030*/ 	.string	"ptxas"
        /*0030*/ 	.string	"Cuda compilation tools, release 13.0, V13.0.88"
        /*0030*/ 	.string	"Build cuda_13.0.r13.0/compiler.36424714_0"
        /*0030*/ 	.string	"-arch sm_100 -m 64 "



//--------------------- .note.nv.cuinfo           --------------------------
	.section	.note.nv.cuinfo,"",@"SHT_NOTE"
	.sectionflags	@"SHF_NOTE_NV_CUINFO"
        /*0018*/ 	.short	0x0002
        /*001a*/ 	.short	0x0064
        /*001c*/ 	.short	0x0082
	.zero		2


//--------------------- .nv.info                  --------------------------
	.section	.nv.info,"",@"SHT_CUDA_INFO"
	.align	4


	//----- nvinfo : EIATTR_REGCOUNT
	.align		4
        /*0000*/ 	.byte	0x04, 0x2f
        /*0002*/ 	.short	(.L_1 - .L_0)
	.align		4
.L_0:
        /*0004*/ 	.word	index@(_Z5emptyPi)
        /*0008*/ 	.word	0x00000008


	//----- nvinfo : EIATTR_FRAME_SIZE
	.align		4
.L_1:
        /*000c*/ 	.byte	0x04, 0x11
        /*000e*/ 	.short	(.L_3 - .L_2)
	.align		4
.L_2:
        /*0010*/ 	.word	index@(_Z5emptyPi)
        /*0014*/ 	.word	0x00000000


	//----- nvinfo : EIATTR_MIN_STACK_SIZE
	.align		4
.L_3:
        /*0018*/ 	.byte	0x04, 0x12
        /*001a*/ 	.short	(.L_5 - .L_4)
	.align		4
.L_4:
        /*001c*/ 	.word	index@(_Z5emptyPi)
        /*0020*/ 	.word	0x00000000
.L_5:


//--------------------- .nv.compat                --------------------------
	.section	.nv.compat,"",@"SHT_CUDA_COMPAT_INFO"
	.align	4
        /*0000*/ 	.byte	0x02, 0x09, 0x00, 0x00, 0x02, 0x02, 0x01, 0x00, 0x02, 0x05, 0x05, 0x00, 0x03, 0x07, 0x01, 0x01
        /*0010*/ 	.byte	0x02, 0x03, 0x00, 0x00, 0x02, 0x06, 0x01, 0x00, 0x04, 0x0b, 0x08, 0x00, 0x09, 0x00, 0x00, 0x00
        /*0020*/ 	.byte	0x00, 0x00, 0x00, 0x00


//--------------------- .nv.info._Z5emptyPi       --------------------------
	.section	.nv.info._Z5emptyPi,"",@"SHT_CUDA_INFO"
	.sectionflags	@""
	.align	4


	//----- nvinfo : EIATTR_CUDA_API_VERSION
	.align		4
        /*0000*/ 	.byte	0x04, 0x37
        /*0002*/ 	.short	(.L_7 - .L_6)
.L_6:
        /*0004*/ 	.word	0x00000082


	//----- nvinfo : EIATTR_KPARAM_INFO
	.align		4
.L_7:
        /*0008*/ 	.byte	0x04, 0x17
        /*000a*/ 	.short	(.L_9 - .L_8)
.L_8:
        /*000c*/ 	.word	0x00000000
        /*0010*/ 	.short	0x0000
        /*0012*/ 	.short	0x0000
        /*0014*/ 	.byte	0x00, 0xf5, 0x21, 0x00


	//----- nvinfo : EIATTR_SPARSE_MMA_MASK
	.align		4
.L_9:
        /*0018*/ 	.byte	0x03, 0x50
        /*001a*/ 	.short	0x0000


	//----- nvinfo : EIATTR_MAXREG_COUNT
	.align		4
        /*001c*/ 	.byte	0x03, 0x1b
        /*001e*/ 	.short	0x00ff


	//----- nvinfo : EIATTR_MERCURY_ISA_VERSION
	.align		4
        /*0020*/ 	.byte	0x03, 0x5f
        /*0022*/ 	.short	0x0101


	//----- nvinfo : EIATTR_VRC_CTA_INIT_COUNT
	.align		4
        /*0024*/ 	.byte	0x02, 0x4a
	.zero		1
	.zero		1


	//----- nvinfo : EIATTR_EXIT_INSTR_OFFSETS
	.align		4
        /*0028*/ 	.byte	0x04, 0x1c
        /*002a*/ 	.short	(.L_11 - .L_10)


	//   ....[0]....
.L_10:
        /*002c*/ 	.word	0x00000050


	//----- nvinfo : EIATTR_CBANK_PARAM_SIZE
	.align		4
.L_11:
        /*0030*/ 	.byte	0x03, 0x19
        /*0032*/ 	.short	0x0008


	//----- nvinfo : EIATTR_PARAM_CBANK
	.align		4
        /*0034*/ 	.byte	0x04, 0x0a
        /*0036*/ 	.short	(.L_13 - .L_12)
	.align		4
.L_12:
        /*0038*/ 	.word	index@(.nv.constant0._Z5emptyPi)
        /*003c*/ 	.short	0x0380
        /*003e*/ 	.short	0x0008


	//----- nvinfo : EIATTR_SW_WAR
	.align		4
.L_13:
        /*0040*/ 	.byte	0x04, 0x36
        /*0042*/ 	.short	(.L_15 - .L_14)
.L_14:
        /*0044*/ 	.word	0x00000008
.L_15:


//--------------------- .nv.callgraph             --------------------------
	.section	.nv.callgraph,"",@"SHT_CUDA_CALLGRAPH"
	.align	4
	.sectionentsize	8
	.align		4
        /*0000*/ 	.word	0x00000000
	.align		4
        /*0004*/ 	.word	0xffffffff
	.align		4
        /*0008*/ 	.word	0x00000000
	.align		4
        /*000c*/ 	.word	0xfffffffe
	.align		4
        /*0010*/ 	.word	0x00000000
	.align		4
        /*0014*/ 	.word	0xfffffffd
	.align		4
        /*0018*/ 	.word	0x00000000
	.align		4
        /*001c*/ 	.word	0xfffffffc


//--------------------- .text._Z5emptyPi          --------------------------
	.section	.text._Z5emptyPi,"ax",@progbits
	.align	128
        .global         _Z5emptyPi
        .type           _Z5emptyPi,@function
        .size           _Z5emptyPi,(.L_x_1 - _Z5emptyPi)
        .other          _Z5emptyPi,@"STO_CUDA_ENTRY STV_DEFAULT"
_Z5emptyPi:
.text._Z5emptyPi:
[----:B------:R-:W-:Y:S08]  /*0000*/  LDC R1, c[0x0][0x37c] ;  /* 0x0000df00ff017b82 */ /* 0x000ff00000000800 */
[----:B------:R-:W0:Y:S01]  /*0010*/  LDC.64 R2, c[0x0][0x380] ;  /* 0x0000e000ff027b82 */ /* 0x000e220000000a00 */
[----:B------:R-:W0:Y:S01]  /*0020*/  LDCU.64 UR4, c[0x0][0x358] ;  /* 0x00006b00ff0477ac */ /* 0x000e220008000a00 */
[----:B------:R-:W-:-:S05]  /*0030*/  HFMA2 R5, -RZ, RZ, 0, 1.847743988037109375e-05 ;  /* 0x00000136ff057431 */ /* 0x000fca00000001ff */
[----:B0-----:R-:W-:Y:S01]  /*0040*/  STG.E desc[UR4][R2.64], R5 ;  /* 0x0000000502007986 */ /* 0x001fe2000c101904 */
[----:B------:R-:W-:Y:S05]  /*0050*/  EXIT ;  /* 0x000000000000794d */ /* 0x000fea0003800000 */
.L_x_0:
[----:B------:R-:W-:-:S00]  /*0060*/  BRA `(.L_x_0) ;  /* 0xfffffffc00fc7947 */ /* 0x000fc0000383ffff */
[----:B------:R-:W-:-:S00]  /*0070*/  NOP ;  /* 0x0000000000007918 */ /* 0x000fc00000000000 */
        /* <DEDUP_REMOVED lines=8> */
.L_x_1:


//--------------------- .nv.shared.reserved.0     --------------------------
	.section	.nv.shared.reserved.0,"aw",@nobits
	.weak		__nv_reservedSMEM_offset_0_alias
	.size		__nv_reservedSMEM_offset_0_alias, 0, 64
	.other		__nv_reservedSMEM_offset_0_alias,@"STO_CUDA_RESERVED_SHARED STV_DEFAULT"
__nv_reservedSMEM_offset_0_alias:
	.zero		0
	.zero		64


//--------------------- .nv.constant0._Z5emptyPi  --------------------------
	.section	.nv.constant0._Z5emptyPi,"a",@progbits
	.sectionflags	@""
	.align	4
.nv.constant0._Z5emptyPi:
	.zero		904


//--------------------- SYMBOLS --------------------------

	.type		.nv.reservedSmem.offset0,@object
	.size		.nv.reservedSmem.offset0,0x4
